//
// Generated by NVIDIA NVVM Compiler
//
// Compiler Build ID: CL-36424714
// Cuda compilation tools, release 13.0, V13.0.88
// Based on NVVM 20.0.0
//

.version 9.0
.target sm_100
.address_size 64

	// .globl	_Z5saxpyPfS_

.visible .entry _Z5saxpyPfS_(
	.param .u64 .ptr .align 1 _Z5saxpyPfS__param_0,
	.param .u64 .ptr .align 1 _Z5saxpyPfS__param_1
)
{
	.reg .b32 	%r<5>;
	.reg .b32 	%f<4>;
	.reg .b64 	%rd<8>;
	.reg .b64 	%fd<4>;

	ld.param.u64 	%rd1, [_Z5saxpyPfS__param_0];
	ld.param.u64 	%rd2, [_Z5saxpyPfS__param_1];
	cvta.to.global.u64 	%rd3, %rd2;
	cvta.to.global.u64 	%rd4, %rd1;
	mov.u32 	%r1, %tid.x;
	mov.u32 	%r2, %ctaid.x;
	mov.u32 	%r3, %ntid.x;
	mad.lo.s32 	%r4, %r2, %r3, %r1;
	mul.wide.s32 	%rd5, %r4, 4;
	add.s64 	%rd6, %rd4, %rd5;
	ld.global.f32 	%f1, [%rd6];
	cvt.f64.f32 	%fd1, %f1;
	add.s64 	%rd7, %rd3, %rd5;
	ld.global.f32 	%f2, [%rd7];
	cvt.f64.f32 	%fd2, %f2;
	fma.rn.f64 	%fd3, %fd1, 0d4000000000000000, %fd2;
	cvt.rn.f32.f64 	%f3, %fd3;
	st.global.f32 	[%rd6], %f3;
	ret;

}


// ===== COMPILED SASS (sm_100) =====

	.target	sm_100

	.elftype	@"ET_EXEC"


//--------------------- .note.nv.tkinfo           --------------------------
	.section	.note.nv.tkinfo,"",@"SHT_NOTE"
	.sectionflags	@"SHF_NOTE_NV_TKINFO"
	.tkinfo
        /*0018*/ 	.word	0x00000002
        /*0030*/ 	.string	""
        /*0030*/ 	.string	"ptxas"
        /*0030*/ 	.string	"Cuda compilation tools, release 13.0, V13.0.88"
        /*0030*/ 	.string	"Build cuda_13.0.r13.0/compiler.36424714_0"
        /*0030*/ 	.string	"-arch sm_100 -m 64 "



//--------------------- .note.nv.cuinfo           --------------------------
	.section	.note.nv.cuinfo,"",@"SHT_NOTE"
	.sectionflags	@"SHF_NOTE_NV_CUINFO"
        /*0018*/ 	.short	0x0002
        /*001a*/ 	.short	0x0064
        /*001c*/ 	.short	0x0082
	.zero		2


//--------------------- .nv.info                  --------------------------
	.section	.nv.info,"",@"SHT_CUDA_INFO"
	.align	4


	//----- nvinfo : EIATTR_REGCOUNT
	.align		4
        /*0000*/ 	.byte	0x04, 0x2f
        /*0002*/ 	.short	(.L_1 - .L_0)
	.align		4
.L_0:
        /*0004*/ 	.word	index@(_Z5saxpyPfS_)
        /*0008*/ 	.word	0x0000000c


	//----- nvinfo : EIATTR_FRAME_SIZE
	.align		4
.L_1:
        /*000c*/ 	.byte	0x04, 0x11
        /*000e*/ 	.short	(.L_3 - .L_2)
	.align		4
.L_2:
        /*0010*/ 	.word	index@(_Z5saxpyPfS_)
        /*0014*/ 	.word	0x00000000


	//----- nvinfo : EIATTR_MIN_STACK_SIZE
	.align		4
.L_3:
        /*0018*/ 	.byte	0x04, 0x12
        /*001a*/ 	.short	(.L_5 - .L_4)
	.align		4
.L_4:
        /*001c*/ 	.word	index@(_Z5saxpyPfS_)
        /*0020*/ 	.word	0x00000000
.L_5:


//--------------------- .nv.compat                --------------------------
	.section	.nv.compat,"",@"SHT_CUDA_COMPAT_INFO"
	.align	4
        /*0000*/ 	.byte	0x02, 0x09, 0x00, 0x00, 0x02, 0x02, 0x01, 0x00, 0x02, 0x05, 0x05, 0x00, 0x03, 0x07, 0x01, 0x01
        /*0010*/ 	.byte	0x02, 0x03, 0x00, 0x00, 0x02, 0x06, 0x01, 0x00, 0x04, 0x0b, 0x08, 0x00, 0x01, 0x00, 0x00, 0x00
        /*0020*/ 	.byte	0x00, 0x00, 0x00, 0x00


//--------------------- .nv.info._Z5saxpyPfS_     --------------------------
	.section	.nv.info._Z5saxpyPfS_,"",@"SHT_CUDA_INFO"
	.sectionflags	@""
	.align	4


	//----- nvinfo : EIATTR_CUDA_API_VERSION
	.align		4
        /*0000*/ 	.byte	0x04, 0x37
        /*0002*/ 	.short	(.L_7 - .L_6)
.L_6:
        /*0004*/ 	.word	0x00000082


	//----- nvinfo : EIATTR_KPARAM_INFO
	.align		4
.L_7:
        /*0008*/ 	.byte	0x04, 0x17
        /*000a*/ 	.short	(.L_9 - .L_8)
.L_8:
        /*000c*/ 	.word	0x00000000
        /*0010*/ 	.short	0x0001
        /*0012*/ 	.short	0x0008
        /*0014*/ 	.byte	0x00, 0xf5, 0x21, 0x00


	//----- nvinfo : EIATTR_KPARAM_INFO
	.align		4
.L_9:
        /*0018*/ 	.byte	0x04, 0x17
        /*001a*/ 	.short	(.L_11 - .L_10)
.L_10:
        /*001c*/ 	.word	0x00000000
        /*0020*/ 	.short	0x0000
        /*0022*/ 	.short	0x0000
        /*0024*/ 	.byte	0x00, 0xf5, 0x21, 0x00


	//----- nvinfo : EIATTR_SPARSE_MMA_MASK
	.align		4
.L_11:
        /*0028*/ 	.byte	0x03, 0x50
        /*002a*/ 	.short	0x0000


	//----- nvinfo : EIATTR_MAXREG_COUNT
	.align		4
        /*002c*/ 	.byte	0x03, 0x1b
        /*002e*/ 	.short	0x00ff


	//----- nvinfo : EIATTR_MERCURY_ISA_VERSION
	.align		4
        /*0030*/ 	.byte	0x03, 0x5f
        /*0032*/ 	.short	0x0101


	//----- nvinfo : EIATTR_VRC_CTA_INIT_COUNT
	.align		4
        /*0034*/ 	.byte	0x02, 0x4a
	.zero		1
	.zero		1


	//----- nvinfo : EIATTR_EXIT_INSTR_OFFSETS
	.align		4
        /*0038*/ 	.byte	0x04, 0x1c
        /*003a*/ 	.short	(.L_13 - .L_12)


	//   ....[0]....
.L_12:
        /*003c*/ 	.word	0x00000110


	//----- nvinfo : EIATTR_CBANK_PARAM_SIZE
	.align		4
.L_13:
        /*0040*/ 	.byte	0x03, 0x19
        /*0042*/ 	.short	0x0010


	//----- nvinfo : EIATTR_PARAM_CBANK
	.align		4
        /*0044*/ 	.byte	0x04, 0x0a
        /*0046*/ 	.short	(.L_15 - .L_14)
	.align		4
.L_14:
        /*0048*/ 	.word	index@(.nv.constant0._Z5saxpyPfS_)
        /*004c*/ 	.short	0x0380
        /*004e*/ 	.short	0x0010


	//----- nvinfo : EIATTR_SW_WAR
	.align		4
.L_15:
        /*0050*/ 	.byte	0x04, 0x36
        /*0052*/ 	.short	(.L_17 - .L_16)
.L_16:
        /*0054*/ 	.word	0x00000008
.L_17:


//--------------------- .nv.callgraph             --------------------------
	.section	.nv.callgraph,"",@"SHT_CUDA_CALLGRAPH"
	.align	4
	.sectionentsize	8
	.align		4
        /*0000*/ 	.word	0x00000000
	.align		4
        /*0004*/ 	.word	0xffffffff
	.align		4
        /*0008*/ 	.word	0x00000000
	.align		4
        /*000c*/ 	.word	0xfffffffe
	.align		4
        /*0010*/ 	.word	0x00000000
	.align		4
        /*0014*/ 	.word	0xfffffffd
	.align		4
        /*0018*/ 	.word	0x00000000
	.align		4
        /*001c*/ 	.word	0xfffffffc


//--------------------- .text._Z5saxpyPfS_        --------------------------
	.section	.text._Z5saxpyPfS_,"ax",@progbits
	.align	128
        .global         _Z5saxpyPfS_
        .type           _Z5saxpyPfS_,@function
        .size           _Z5saxpyPfS_,(.L_x_1 - _Z5saxpyPfS_)
        .other          _Z5saxpyPfS_,@"STO_CUDA_ENTRY STV_DEFAULT"
_Z5saxpyPfS_:
.text._Z5saxpyPfS_:
[----:B------:R-:W-:Y:S01]  /*0000*/  LDC R1, c[0x0][0x37c] ;  /* 0x0000df00ff017b82 */ /* 0x000fe20000000800 */
[----:B------:R-:W0:Y:S07]  /*0010*/  S2R R5, SR_TID.X ;  /* 0x0000000000057919 */ /* 0x000e2e0000002100 */
[----:B------:R-:W0:Y:S01]  /*0020*/  S2UR UR6, SR_CTAID.X ;  /* 0x00000000000679c3 */ /* 0x000e220000002500 */
[----:B------:R-:W1:Y:S07]  /*0030*/  LDCU.64 UR4, c[0x0][0x358] ;  /* 0x00006b00ff0477ac */ /* 0x000e6e0008000a00 */
[----:B------:R-:W0:Y:S08]  /*0040*/  LDC R0, c[0x0][0x360] ;  /* 0x0000d800ff007b82 */ /* 0x000e300000000800 */
[----:B------:R-:W2:Y:S08]  /*0050*/  LDC.64 R6, c[0x0][0x388] ;  /* 0x0000e200ff067b82 */ /* 0x000eb00000000a00 */
[----:B------:R-:W3:Y:S01]  /*0060*/  LDC.64 R2, c[0x0][0x380] ;  /* 0x0000e000ff027b82 */ /* 0x000ee20000000a00 */
[----:B0-----:R-:W-:-:S04]  /*0070*/  IMAD R5, R0, UR6, R5 ;  /* 0x0000000600057c24 */ /* 0x001fc8000f8e0205 */
[----:B--2---:R-:W-:-:S06]  /*0080*/  IMAD.WIDE R6, R5, 0x4, R6 ;  /* 0x0000000405067825 */ /* 0x004fcc00078e0206 */
[----:B-1----:R-:W2:Y:S01]  /*0090*/  LDG.E R6, desc[UR4][R6.64] ;  /* 0x0000000406067981 */ /* 0x002ea2000c1e1900 */
[----:B---3--:R-:W-:-:S05]  /*00a0*/  IMAD.WIDE R2, R5, 0x4, R2 ;  /* 0x0000000405027825 */ /* 0x008fca00078e0202 */
[----:B------:R-:W3:Y:S01]  /*00b0*/  LDG.E R0, desc[UR4][R2.64] ;  /* 0x0000000402007981 */ /* 0x000ee2000c1e1900 */
[----:B--2---:R-:W-:Y:S08]  /*00c0*/  F2F.F64.F32 R8, R6 ;  /* 0x0000000600087310 */ /* 0x004ff00000201800 */
[----:B---3--:R-:W0:Y:S02]  /*00d0*/  F2F.F64.F32 R4, R0 ;  /* 0x0000000000047310 */ /* 0x008e240000201800 */
[----:B0-----:R-:W-:-:S10]  /*00e0*/  DFMA R4, R4, 2, R8 ;  /* 0x400000000404782b */ /* 0x001fd40000000008 */
[----:B------:R-:W0:Y:S02]  /*00f0*/  F2F.F32.F64 R5, R4 ;  /* 0x0000000400057310 */ /* 0x000e240000301000 */
[----:B0-----:R-:W-:Y:S01]  /*0100*/  STG.E desc[UR4][R2.64], R5 ;  /* 0x0000000502007986 */ /* 0x001fe2000c101904 */
[----:B------:R-:W-:Y:S05]  /*0110*/  EXIT ;  /* 0x000000000000794d */ /* 0x000fea0003800000 */
.L_x_0:
[----:B------:R-:W-:-:S00]  /*0120*/  BRA `(.L_x_0) ;  /* 0xfffffffc00fc7947 */ /* 0x000fc0000383ffff */
[----:B------:R-:W-:-:S00]  /*0130*/  NOP ;  /* 0x0000000000007918 */ /* 0x000fc00000000000 */
        /* <DEDUP_REMOVED lines=12> */
.L_x_1:


//--------------------- .nv.shared.reserved.0     --------------------------
	.section	.nv.shared.reserved.0,"aw",@nobits
	.weak		__nv_reservedSMEM_offset_0_alias
	.size		__nv_reservedSMEM_offset_0_alias, 0, 64
	.other		__nv_reservedSMEM_offset_0_alias,@"STO_CUDA_RESERVED_SHARED STV_DEFAULT"
__nv_reservedSMEM_offset_0_alias:
	.zero		0
	.zero		64


//--------------------- .nv.constant0._Z5saxpyPfS_ --------------------------
	.section	.nv.constant0._Z5saxpyPfS_,"a",@progbits
	.sectionflags	@""
	.align	4
.nv.constant0._Z5saxpyPfS_:
	.zero		912


//--------------------- SYMBOLS --------------------------

	.type		.nv.reservedSmem.offset0,@object
	.size		.nv.reservedSmem.offset0,0x4
